//
// Generated by NVIDIA NVVM Compiler
//
// Compiler Build ID: CL-36424714
// Cuda compilation tools, release 13.0, V13.0.88
// Based on NVVM 20.0.0
//

.version 9.0
.target sm_100
.address_size 64

	// .globl	_Z12matrixMulGPUPiS_S_

.visible .entry _Z12matrixMulGPUPiS_S_(
	.param .u64 .ptr .align 1 _Z12matrixMulGPUPiS_S__param_0,
	.param .u64 .ptr .align 1 _Z12matrixMulGPUPiS_S__param_1,
	.param .u64 .ptr .align 1 _Z12matrixMulGPUPiS_S__param_2
)
{
	.reg .pred 	%p<3>;
	.reg .b32 	%r<47>;
	.reg .b64 	%rd<15>;

	ld.param.u64 	%rd4, [_Z12matrixMulGPUPiS_S__param_0];
	ld.param.u64 	%rd5, [_Z12matrixMulGPUPiS_S__param_1];
	ld.param.u64 	%rd6, [_Z12matrixMulGPUPiS_S__param_2];
	mov.u32 	%r13, %ctaid.x;
	mov.u32 	%r14, %ntid.x;
	mov.u32 	%r15, %tid.x;
	mad.lo.s32 	%r1, %r13, %r14, %r15;
	setp.gt.s32 	%p1, %r1, 4095;
	@%p1 bra 	$L__BB0_3;
	cvta.to.global.u64 	%rd7, %rd6;
	shr.s32 	%r17, %r1, 31;
	shr.u32 	%r18, %r17, 26;
	add.s32 	%r19, %r1, %r18;
	and.b32  	%r44, %r19, -64;
	sub.s32 	%r43, %r1, %r44;
	mul.wide.s32 	%rd8, %r1, 4;
	add.s64 	%rd1, %rd7, %rd8;
	ld.global.u32 	%r45, [%rd1];
	cvta.to.global.u64 	%rd9, %rd4;
	add.s64 	%rd2, %rd9, 16;
	cvta.to.global.u64 	%rd10, %rd5;
	add.s64 	%rd3, %rd10, 1024;
	mov.b32 	%r46, 0;
$L__BB0_2:
	mul.wide.s32 	%rd11, %r44, 4;
	add.s64 	%rd12, %rd2, %rd11;
	mul.wide.s32 	%rd13, %r43, 4;
	add.s64 	%rd14, %rd3, %rd13;
	ld.global.u32 	%r20, [%rd12+-16];
	ld.global.u32 	%r21, [%rd14+-1024];
	mad.lo.s32 	%r22, %r21, %r20, %r45;
	st.global.u32 	[%rd1], %r22;
	ld.global.u32 	%r23, [%rd12+-12];
	ld.global.u32 	%r24, [%rd14+-768];
	mad.lo.s32 	%r25, %r24, %r23, %r22;
	st.global.u32 	[%rd1], %r25;
	ld.global.u32 	%r26, [%rd12+-8];
	ld.global.u32 	%r27, [%rd14+-512];
	mad.lo.s32 	%r28, %r27, %r26, %r25;
	st.global.u32 	[%rd1], %r28;
	ld.global.u32 	%r29, [%rd12+-4];
	ld.global.u32 	%r30, [%rd14+-256];
	mad.lo.s32 	%r31, %r30, %r29, %r28;
	st.global.u32 	[%rd1], %r31;
	ld.global.u32 	%r32, [%rd12];
	ld.global.u32 	%r33, [%rd14];
	mad.lo.s32 	%r34, %r33, %r32, %r31;
	st.global.u32 	[%rd1], %r34;
	ld.global.u32 	%r35, [%rd12+4];
	ld.global.u32 	%r36, [%rd14+256];
	mad.lo.s32 	%r37, %r36, %r35, %r34;
	st.global.u32 	[%rd1], %r37;
	ld.global.u32 	%r38, [%rd12+8];
	ld.global.u32 	%r39, [%rd14+512];
	mad.lo.s32 	%r40, %r39, %r38, %r37;
	st.global.u32 	[%rd1], %r40;
	ld.global.u32 	%r41, [%rd12+12];
	ld.global.u32 	%r42, [%rd14+768];
	mad.lo.s32 	%r45, %r42, %r41, %r40;
	st.global.u32 	[%rd1], %r45;
	add.s32 	%r46, %r46, 8;
	add.s32 	%r44, %r44, 8;
	add.s32 	%r43, %r43, 512;
	setp.ne.s32 	%p2, %r46, 64;
	@%p2 bra 	$L__BB0_2;
$L__BB0_3:
	ret;

}


// ===== COMPILED SASS (sm_100) =====

	.target	sm_100

	.elftype	@"ET_EXEC"


//--------------------- .note.nv.tkinfo           --------------------------
	.section	.note.nv.tkinfo,"",@"SHT_NOTE"
	.sectionflags	@"SHF_NOTE_NV_TKINFO"
	.tkinfo
        /*0018*/ 	.word	0x00000002
        /*0030*/ 	.string	""
        /*0030*/ 	.string	"ptxas"
        /*0030*/ 	.string	"Cuda compilation tools, release 13.0, V13.0.88"
        /*0030*/ 	.string	"Build cuda_13.0.r13.0/compiler.36424714_0"
        /*0030*/ 	.string	"-arch sm_100 -m 64 "



//--------------------- .note.nv.cuinfo           --------------------------
	.section	.note.nv.cuinfo,"",@"SHT_NOTE"
	.sectionflags	@"SHF_NOTE_NV_CUINFO"
        /*0018*/ 	.short	0x0002
        /*001a*/ 	.short	0x0064
        /*001c*/ 	.short	0x0082
	.zero		2


//--------------------- .nv.info                  --------------------------
	.section	.nv.info,"",@"SHT_CUDA_INFO"
	.align	4


	//----- nvinfo : EIATTR_REGCOUNT
	.align		4
        /*0000*/ 	.byte	0x04, 0x2f
        /*0002*/ 	.short	(.L_1 - .L_0)
	.align		4
.L_0:
        /*0004*/ 	.word	index@(_Z12matrixMulGPUPiS_S_)
        /*0008*/ 	.word	0x0000001c


	//----- nvinfo : EIATTR_FRAME_SIZE
	.align		4
.L_1:
        /*000c*/ 	.byte	0x04, 0x11
        /*000e*/ 	.short	(.L_3 - .L_2)
	.align		4
.L_2:
        /*0010*/ 	.word	index@(_Z12matrixMulGPUPiS_S_)
        /*0014*/ 	.word	0x00000000


	//----- nvinfo : EIATTR_MIN_STACK_SIZE
	.align		4
.L_3:
        /*0018*/ 	.byte	0x04, 0x12
        /*001a*/ 	.short	(.L_5 - .L_4)
	.align		4
.L_4:
        /*001c*/ 	.word	index@(_Z12matrixMulGPUPiS_S_)
        /*0020*/ 	.word	0x00000000
.L_5:


//--------------------- .nv.compat                --------------------------
	.section	.nv.compat,"",@"SHT_CUDA_COMPAT_INFO"
	.align	4
        /*0000*/ 	.byte	0x02, 0x09, 0x00, 0x00, 0x02, 0x02, 0x01, 0x00, 0x02, 0x05, 0x05, 0x00, 0x03, 0x07, 0x01, 0x01
        /*0010*/ 	.byte	0x02, 0x03, 0x00, 0x00, 0x02, 0x06, 0x01, 0x00, 0x04, 0x0b, 0x08, 0x00, 0x09, 0x00, 0x00, 0x00
        /*0020*/ 	.byte	0x00, 0x00, 0x00, 0x00


//--------------------- .nv.info._Z12matrixMulGPUPiS_S_ --------------------------
	.section	.nv.info._Z12matrixMulGPUPiS_S_,"",@"SHT_CUDA_INFO"
	.sectionflags	@""
	.align	4


	//----- nvinfo : EIATTR_CUDA_API_VERSION
	.align		4
        /*0000*/ 	.byte	0x04, 0x37
        /*0002*/ 	.short	(.L_7 - .L_6)
.L_6:
        /*0004*/ 	.word	0x00000082


	//----- nvinfo : EIATTR_KPARAM_INFO
	.align		4
.L_7:
        /*0008*/ 	.byte	0x04, 0x17
        /*000a*/ 	.short	(.L_9 - .L_8)
.L_8:
        /*000c*/ 	.word	0x00000000
        /*0010*/ 	.short	0x0002
        /*0012*/ 	.short	0x0010
        /*0014*/ 	.byte	0x00, 0xf5, 0x21, 0x00


	//----- nvinfo : EIATTR_KPARAM_INFO
	.align		4
.L_9:
        /*0018*/ 	.byte	0x04, 0x17
        /*001a*/ 	.short	(.L_11 - .L_10)
.L_10:
        /*001c*/ 	.word	0x00000000
        /*0020*/ 	.short	0x0001
        /*0022*/ 	.short	0x0008
        /*0024*/ 	.byte	0x00, 0xf5, 0x21, 0x00


	//----- nvinfo : EIATTR_KPARAM_INFO
	.align		4
.L_11:
        /*0028*/ 	.byte	0x04, 0x17
        /*002a*/ 	.short	(.L_13 - .L_12)
.L_12:
        /*002c*/ 	.word	0x00000000
        /*0030*/ 	.short	0x0000
        /*0032*/ 	.short	0x0000
        /*0034*/ 	.byte	0x00, 0xf5, 0x21, 0x00


	//----- nvinfo : EIATTR_SPARSE_MMA_MASK
	.align		4
.L_13:
        /*0038*/ 	.byte	0x03, 0x50
        /*003a*/ 	.short	0x0000


	//----- nvinfo : EIATTR_MAXREG_COUNT
	.align		4
        /*003c*/ 	.byte	0x03, 0x1b
        /*003e*/ 	.short	0x00ff


	//----- nvinfo : EIATTR_MERCURY_ISA_VERSION
	.align		4
        /*0040*/ 	.byte	0x03, 0x5f
        /*0042*/ 	.short	0x0101


	//----- nvinfo : EIATTR_VRC_CTA_INIT_COUNT
	.align		4
        /*0044*/ 	.byte	0x02, 0x4a
	.zero		1
	.zero		1


	//----- nvinfo : EIATTR_EXIT_INSTR_OFFSETS
	.align		4
        /*0048*/ 	.byte	0x04, 0x1c
        /*004a*/ 	.short	(.L_15 - .L_14)


	//   ....[0]....
.L_14:
        /*004c*/ 	.word	0x00000060


	//   ....[1]....
        /*0050*/ 	.word	0x00001360


	//----- nvinfo : EIATTR_CBANK_PARAM_SIZE
	.align		4
.L_15:
        /*0054*/ 	.byte	0x03, 0x19
        /*0056*/ 	.short	0x0018


	//----- nvinfo : EIATTR_PARAM_CBANK
	.align		4
        /*0058*/ 	.byte	0x04, 0x0a
        /*005a*/ 	.short	(.L_17 - .L_16)
	.align		4
.L_16:
        /*005c*/ 	.word	index@(.nv.constant0._Z12matrixMulGPUPiS_S_)
        /*0060*/ 	.short	0x0380
        /*0062*/ 	.short	0x0018


	//----- nvinfo : EIATTR_SW_WAR
	.align		4
.L_17:
        /*0064*/ 	.byte	0x04, 0x36
        /*0066*/ 	.short	(.L_19 - .L_18)
.L_18:
        /*0068*/ 	.word	0x00000008
.L_19:


//--------------------- .nv.callgraph             --------------------------
	.section	.nv.callgraph,"",@"SHT_CUDA_CALLGRAPH"
	.align	4
	.sectionentsize	8
	.align		4
        /*0000*/ 	.word	0x00000000
	.align		4
        /*0004*/ 	.word	0xffffffff
	.align		4
        /*0008*/ 	.word	0x00000000
	.align		4
        /*000c*/ 	.word	0xfffffffe
	.align		4
        /*0010*/ 	.word	0x00000000
	.align		4
        /*0014*/ 	.word	0xfffffffd
	.align		4
        /*0018*/ 	.word	0x00000000
	.align		4
        /*001c*/ 	.word	0xfffffffc


//--------------------- .text._Z12matrixMulGPUPiS_S_ --------------------------
	.section	.text._Z12matrixMulGPUPiS_S_,"ax",@progbits
	.align	128
        .global         _Z12matrixMulGPUPiS_S_
        .type           _Z12matrixMulGPUPiS_S_,@function
        .size           _Z12matrixMulGPUPiS_S_,(.L_x_1 - _Z12matrixMulGPUPiS_S_)
        .other          _Z12matrixMulGPUPiS_S_,@"STO_CUDA_ENTRY STV_DEFAULT"
_Z12matrixMulGPUPiS_S_:
.text._Z12matrixMulGPUPiS_S_:
[----:B------:R-:W-:Y:S01]  /*0000*/  LDC R1, c[0x0][0x37c] ;  /* 0x0000df00ff017b82 */ /* 0x000fe20000000800 */
[----:B------:R-:W0:Y:S07]  /*0010*/  S2R R3, SR_TID.X ;  /* 0x0000000000037919 */ /* 0x000e2e0000002100 */
[----:B------:R-:W0:Y:S08]  /*0020*/  S2UR UR4, SR_CTAID.X ;  /* 0x00000000000479c3 */ /* 0x000e300000002500 */
[----:B------:R-:W0:Y:S02]  /*0030*/  LDC R0, c[0x0][0x360] ;  /* 0x0000d800ff007b82 */ /* 0x000e240000000800 */
[----:B0-----:R-:W-:-:S05]  /*0040*/  IMAD R0, R0, UR4, R3 ;  /* 0x0000000400007c24 */ /* 0x001fca000f8e0203 */
[----:B------:R-:W-:-:S13]  /*0050*/  ISETP.GT.AND P0, PT, R0, 0xfff, PT ;  /* 0x00000fff0000780c */ /* 0x000fda0003f04270 */
[----:B------:R-:W-:Y:S05]  /*0060*/  @P0 EXIT ;  /* 0x000000000000094d */ /* 0x000fea0003800000 */
[----:B------:R-:W0:Y:S01]  /*0070*/  LDCU.128 UR4, c[0x0][0x380] ;  /* 0x00007000ff0477ac */ /* 0x000e220008000c00 */
[----:B------:R-:W1:Y:S01]  /*0080*/  LDC.64 R2, c[0x0][0x390] ;  /* 0x0000e400ff027b82 */ /* 0x000e620000000a00 */
[----:B------:R-:W-:Y:S01]  /*0090*/  SHF.R.S32.HI R5, RZ, 0x1f, R0 ;  /* 0x0000001fff057819 */ /* 0x000fe20000011400 */
[----:B------:R-:W2:Y:S03]  /*00a0*/  LDCU.64 UR8, c[0x0][0x358] ;  /* 0x00006b00ff0877ac */ /* 0x000ea60008000a00 */
[----:B------:R-:W-:-:S04]  /*00b0*/  LEA.HI R5, R5, R0, RZ, 0x6 ;  /* 0x0000000005057211 */ /* 0x000fc800078f30ff */
[----:B------:R-:W-:-:S04]  /*00c0*/  LOP3.LUT R11, R5, 0xffffffc0, RZ, 0xc0, !PT ;  /* 0xffffffc0050b7812 */ /* 0x000fc800078ec0ff */
[C---:B------:R-:W-:Y:S01]  /*00d0*/  IADD3 R9, PT, PT, R0.reuse, -R11, RZ ;  /* 0x8000000b00097210 */ /* 0x040fe20007ffe0ff */
[----:B0-----:R-:W-:Y:S02]  /*00e0*/  UIADD3 UR4, UP0, UPT, UR4, 0x10, URZ ;  /* 0x0000001004047890 */ /* 0x001fe4000ff1e0ff */
[----:B------:R-:W-:Y:S02]  /*00f0*/  UIADD3 UR6, UP1, UPT, UR6, 0x400, URZ ;  /* 0x0000040006067890 */ /* 0x000fe4000ff3e0ff */
[----:B------:R-:W-:Y:S02]  /*0100*/  UIADD3.X UR5, UPT, UPT, URZ, UR5, URZ, UP0, !UPT ;  /* 0x00000005ff057290 */ /* 0x000fe400087fe4ff */
[----:B------:R-:W-:Y:S01]  /*0110*/  UIADD3.X UR7, UPT, UPT, URZ, UR7, URZ, UP1, !UPT ;  /* 0x00000007ff077290 */ /* 0x000fe20008ffe4ff */
[----:B------:R-:W-:Y:S01]  /*0120*/  MOV R6, UR4 ;  /* 0x0000000400067c02 */ /* 0x000fe20008000f00 */
[----:B-1----:R-:W-:Y:S01]  /*0130*/  IMAD.WIDE R2, R0, 0x4, R2 ;  /* 0x0000000400027825 */ /* 0x002fe200078e0202 */
[----:B------:R-:W-:-:S02]  /*0140*/  MOV R4, UR6 ;  /* 0x0000000600047c02 */ /* 0x000fc40008000f00 */
[----:B------:R-:W-:Y:S02]  /*0150*/  MOV R7, UR5 ;  /* 0x0000000500077c02 */ /* 0x000fe40008000f00 */
[----:B------:R-:W-:Y:S01]  /*0160*/  MOV R5, UR7 ;  /* 0x0000000700057c02 */ /* 0x000fe20008000f00 */
[----:B--2---:R-:W2:Y:S01]  /*0170*/  LDG.E R0, desc[UR8][R2.64] ;  /* 0x0000000802007981 */ /* 0x004ea2000c1e1900 */
[----:B------:R-:W-:-:S04]  /*0180*/  IMAD.WIDE R12, R11, 0x4, R6 ;  /* 0x000000040b0c7825 */ /* 0x000fc800078e0206 */
[----:B------:R-:W-:Y:S01]  /*0190*/  IMAD.WIDE R14, R9, 0x4, R4 ;  /* 0x00000004090e7825 */ /* 0x000fe200078e0204 */
[----:B------:R-:W2:Y:S04]  /*01a0*/  LDG.E R17, desc[UR8][R12.64+-0x10] ;  /* 0xfffff0080c117981 */ /* 0x000ea8000c1e1900 */
[----:B------:R-:W2:Y:S02]  /*01b0*/  LDG.E R8, desc[UR8][R14.64+-0x400] ;  /* 0xfffc00080e087981 */ /* 0x000ea4000c1e1900 */
[----:B--2---:R-:W-:-:S05]  /*01c0*/  IMAD R17, R17, R8, R0 ;  /* 0x0000000811117224 */ /* 0x004fca00078e0200 */
[----:B------:R0:W-:Y:S04]  /*01d0*/  STG.E desc[UR8][R2.64], R17 ;  /* 0x0000001102007986 */ /* 0x0001e8000c101908 */
        /* <DEDUP_REMOVED lines=8> */
[----:B------:R-:W0:Y:S04]  /*0260*/  LDG.E R0, desc[UR8][R12.64+-0x4] ;  /* 0xfffffc080c007981 */ /* 0x000e28000c1e1900 */
[----:B------:R-:W0:Y:S02]  /*0270*/  LDG.E R8, desc[UR8][R14.64+-0x100] ;  /* 0xffff00080e087981 */ /* 0x000e24000c1e1900 */
[----:B0-----:R-:W-:-:S05]  /*0280*/  IMAD R17, R0, R8, R21 ;  /* 0x0000000800117224 */ /* 0x001fca00078e0215 */
[----:B------:R0:W-:Y:S04]  /*0290*/  STG.E desc[UR8][R2.64], R17 ;  /* 0x0000001102007986 */ /* 0x0001e8000c101908 */
[----:B------:R-:W1:Y:S04]  /*02a0*/  LDG.E R0, desc[UR8][R12.64] ;  /* 0x000000080c007981 */ /* 0x000e68000c1e1900 */
[----:B------:R-:W1:Y:S02]  /*02b0*/  LDG.E R8, desc[UR8][R14.64] ;  /* 0x000000080e087981 */ /* 0x000e64000c1e1900 */
[----:B-1----:R-:W-:-:S05]  /*02c0*/  IMAD R19, R0, R8, R17 ;  /* 0x0000000800137224 */ /* 0x002fca00078e0211 */
[----:B------:R1:W-:Y:S04]  /*02d0*/  STG.E desc[UR8][R2.64], R19 ;  /* 0x0000001302007986 */ /* 0x0003e8000c101908 */
[----:B------:R-:W2:Y:S04]  /*02e0*/  LDG.E R0, desc[UR8][R12.64+0x4] ;  /* 0x000004080c007981 */ /* 0x000ea8000c1e1900 */
[----:B------:R-:W2:Y:S02]  /*02f0*/  LDG.E R8, desc[UR8][R14.64+0x100] ;  /* 0x000100080e087981 */ /* 0x000ea4000c1e1900 */
[----:B--2---:R-:W-:-:S05]  /*0300*/  IMAD R21, R0, R8, R19 ;  /* 0x0000000800157224 */ /* 0x004fca00078e0213 */
[----:B------:R2:W-:Y:S04]  /*0310*/  STG.E desc[UR8][R2.64], R21 ;  /* 0x0000001502007986 */ /* 0x0005e8000c101908 */
[----:B------:R-:W3:Y:S04]  /*0320*/  LDG.E R0, desc[UR8][R12.64+0x8] ;  /* 0x000008080c007981 */ /* 0x000ee8000c1e1900 */
[----:B------:R-:W3:Y:S02]  /*0330*/  LDG.E R8, desc[UR8][R14.64+0x200] ;  /* 0x000200080e087981 */ /* 0x000ee4000c1e1900 */
[----:B---3--:R-:W-:-:S05]  /*0340*/  IMAD R23, R0, R8, R21 ;  /* 0x0000000800177224 */ /* 0x008fca00078e0215 */
[----:B------:R-:W-:Y:S04]  /*0350*/  STG.E desc[UR8][R2.64], R23 ;  /* 0x0000001702007986 */ /* 0x000fe8000c101908 */
[----:B------:R-:W3:Y:S04]  /*0360*/  LDG.E R0, desc[UR8][R12.64+0xc] ;  /* 0x00000c080c007981 */ /* 0x000ee8000c1e1900 */
[----:B------:R-:W3:Y:S01]  /*0370*/  LDG.E R8, desc[UR8][R14.64+0x300] ;  /* 0x000300080e087981 */ /* 0x000ee2000c1e1900 */
[----:B0-----:R-:W-:Y:S02]  /*0380*/  IADD3 R17, PT, PT, R11, 0x8, RZ ;  /* 0x000000080b117810 */ /* 0x001fe40007ffe0ff */
[----:B-1----:R-:W-:-:S03]  /*0390*/  IADD3 R19, PT, PT, R9, 0x200, RZ ;  /* 0x0000020009137810 */ /* 0x002fc60007ffe0ff */
[----:B------:R-:W-:-:S04]  /*03a0*/  IMAD.WIDE R16, R17, 0x4, R6 ;  /* 0x0000000411107825 */ /* 0x000fc800078e0206 */
[----:B------:R-:W-:-:S04]  /*03b0*/  IMAD.WIDE R18, R19, 0x4, R4 ;  /* 0x0000000413127825 */ /* 0x000fc800078e0204 */
[----:B---3--:R-:W-:-:S05]  /*03c0*/  IMAD R25, R0, R8, R23 ;  /* 0x0000000800197224 */ /* 0x008fca00078e0217 */
[----:B------:R-:W-:Y:S04]  /*03d0*/  STG.E desc[UR8][R2.64], R25 ;  /* 0x0000001902007986 */ /* 0x000fe8000c101908 */
        /* <DEDUP_REMOVED lines=28> */
[----:B------:R-:W3:Y:S04]  /*05a0*/  LDG.E R0, desc[UR8][R16.64+0xc] ;  /* 0x00000c0810007981 */ /* 0x000ee8000c1e1900 */
[----:B------:R-:W3:Y:S01]  /*05b0*/  LDG.E R8, desc[UR8][R18.64+0x300] ;  /* 0x0003000812087981 */ /* 0x000ee2000c1e1900 */
[----:B-1----:R-:W-:Y:S02]  /*05c0*/  IADD3 R13, PT, PT, R11, 0x10, RZ ;  /* 0x000000100b0d7810 */ /* 0x002fe40007ffe0ff */
[----:B------:R-:W-:-:S03]  /*05d0*/  IADD3 R25, PT, PT, R9, 0x400, RZ ;  /* 0x0000040009197810 */ /* 0x000fc60007ffe0ff */
[----:B------:R-:W-:-:S04]  /*05e0*/  IMAD.WIDE R12, R13, 0x4, R6 ;  /* 0x000000040d0c7825 */ /* 0x000fc800078e0206 */
[----:B--2---:R-:W-:-:S04]  /*05f0*/  IMAD.WIDE R14, R25, 0x4, R4 ;  /* 0x00000004190e7825 */ /* 0x004fc800078e0204 */
[----:B---3--:R-:W-:-:S05]  /*0600*/  IMAD R23, R0, R8, R21 ;  /* 0x0000000800177224 */ /* 0x008fca00078e0215 */
[----:B------:R-:W-:Y:S04]  /*0610*/  STG.E desc[UR8][R2.64], R23 ;  /* 0x0000001702007986 */ /* 0x000fe8000c101908 */
[----:B------:R-:W0:Y:S04]  /*0620*/  LDG.E R0, desc[UR8][R12.64+-0x10] ;  /* 0xfffff0080c007981 */ /* 0x000e28000c1e1900 */
[----:B------:R-:W0:Y:S02]  /*0630*/  LDG.E R8, desc[UR8][R14.64+-0x400] ;  /* 0xfffc00080e087981 */ /* 0x000e24000c1e1900 */
[----:B0-----:R-:W-:-:S05]  /*0640*/  IMAD R21, R0, R8, R23 ;  /* 0x0000000800157224 */ /* 0x001fca00078e0217 */
        /* <DEDUP_REMOVED lines=164> */
[----:B------:R-:W-:Y:S04]  /*1090*/  STG.E desc[UR8][R2.64], R19 ;  /* 0x0000001302007986 */ /* 0x000fe8000c101908 */
[----:B------:R-:W0:Y:S04]  /*10a0*/  LDG.E R0, desc[UR8][R12.64+0x8] ;  /* 0x000008080c007981 */ /* 0x000e28000c1e1900 */
[----:B------:R-:W0:Y:S02]  /*10b0*/  LDG.E R8, desc[UR8][R14.64+0x200] ;  /* 0x000200080e087981 */ /* 0x000e24000c1e1900 */
[----:B0-----:R-:W-:-:S05]  /*10c0*/  IMAD R21, R0, R8, R19 ;  /* 0x0000000800157224 */ /* 0x001fca00078e0213 */
[----:B------:R-:W-:Y:S04]  /*10d0*/  STG.E desc[UR8][R2.64], R21 ;  /* 0x0000001502007986 */ /* 0x000fe8000c101908 */
[----:B------:R-:W1:Y:S04]  /*10e0*/  LDG.E R0, desc[UR8][R12.64+0xc] ;  /* 0x00000c080c007981 */ /* 0x000e68000c1e1900 */
[----:B------:R-:W1:Y:S01]  /*10f0*/  LDG.E R8, desc[UR8][R14.64+0x300] ;  /* 0x000300080e087981 */ /* 0x000e62000c1e1900 */
[----:B------:R-:W-:Y:S02]  /*1100*/  IADD3 R11, PT, PT, R11, 0x38, RZ ;  /* 0x000000380b0b7810 */ /* 0x000fe40007ffe0ff */
[----:B------:R-:W-:-:S03]  /*1110*/  IADD3 R9, PT, PT, R9, 0xe00, RZ ;  /* 0x00000e0009097810 */ /* 0x000fc60007ffe0ff */
[----:B------:R-:W-:-:S04]  /*1120*/  IMAD.WIDE R6, R11, 0x4, R6 ;  /* 0x000000040b067825 */ /* 0x000fc800078e0206 */
[----:B------:R-:W-:-:S04]  /*1130*/  IMAD.WIDE R4, R9, 0x4, R4 ;  /* 0x0000000409047825 */ /* 0x000fc800078e0204 */
[----:B-1----:R-:W-:-:S05]  /*1140*/  IMAD R17, R0, R8, R21 ;  /* 0x0000000800117224 */ /* 0x002fca00078e0215 */
        /* <DEDUP_REMOVED lines=30> */
[----:B------:R-:W1:Y:S02]  /*1330*/  LDG.E R8, desc[UR8][R4.64+0x300] ;  /* 0x0003000804087981 */ /* 0x000e64000c1e1900 */
[----:B-1----:R-:W-:-:S05]  /*1340*/  IMAD R11, R0, R8, R9 ;  /* 0x00000008000b7224 */ /* 0x002fca00078e0209 */
[----:B------:R-:W-:Y:S01]  /*1350*/  STG.E desc[UR8][R2.64], R11 ;  /* 0x0000000b02007986 */ /* 0x000fe2000c101908 */
[----:B------:R-:W-:Y:S05]  /*1360*/  EXIT ;  /* 0x000000000000794d */ /* 0x000fea0003800000 */
.L_x_0:
[----:B------:R-:W-:-:S00]  /*1370*/  BRA `(.L_x_0) ;  /* 0xfffffffc00fc7947 */ /* 0x000fc0000383ffff */
[----:B------:R-:W-:-:S00]  /*1380*/  NOP ;  /* 0x0000000000007918 */ /* 0x000fc00000000000 */
[----:B------:R-:W-:-:S00]  /*1390*/  NOP ;  /* 0x0000000000007918 */ /* 0x000fc00000000000 */
[----:B------:R-:W-:-:S00]  /*13a0*/  NOP ;  /* 0x0000000000007918 */ /* 0x000fc00000000000 */
[----:B------:R-:W-:-:S00]  /*13b0*/  NOP ;  /* 0x0000000000007918 */ /* 0x000fc00000000000 */
[----:B------:R-:W-:-:S00]  /*13c0*/  NOP ;  /* 0x0000000000007918 */ /* 0x000fc00000000000 */
[----:B------:R-:W-:-:S00]  /*13d0*/  NOP ;  /* 0x0000000000007918 */ /* 0x000fc00000000000 */
[----:B------:R-:W-:-:S00]  /*13e0*/  NOP ;  /* 0x0000000000007918 */ /* 0x000fc00000000000 */
[----:B------:R-:W-:-:S00]  /*13f0*/  NOP ;  /* 0x0000000000007918 */ /* 0x000fc00000000000 */
.L_x_1:


//--------------------- .nv.shared.reserved.0     --------------------------
	.section	.nv.shared.reserved.0,"aw",@nobits
	.weak		__nv_reservedSMEM_offset_0_alias
	.size		__nv_reservedSMEM_offset_0_alias, 0, 64
	.other		__nv_reservedSMEM_offset_0_alias,@"STO_CUDA_RESERVED_SHARED STV_DEFAULT"
__nv_reservedSMEM_offset_0_alias:
	.zero		0
	.zero		64


//--------------------- .nv.constant0._Z12matrixMulGPUPiS_S_ --------------------------
	.section	.nv.constant0._Z12matrixMulGPUPiS_S_,"a",@progbits
	.sectionflags	@""
	.align	4
.nv.constant0._Z12matrixMulGPUPiS_S_:
	.zero		920


//--------------------- SYMBOLS --------------------------

	.type		.nv.reservedSmem.offset0,@object
	.size		.nv.reservedSmem.offset0,0x4
